//
// Generated by NVIDIA NVVM Compiler
//
// Compiler Build ID: CL-36424714
// Cuda compilation tools, release 13.0, V13.0.88
// Based on NVVM 20.0.0
//

.version 9.0
.target sm_100
.address_size 64

	// .globl	_Z10kernel_gpuPciif

.visible .entry _Z10kernel_gpuPciif(
	.param .u64 .ptr .align 1 _Z10kernel_gpuPciif_param_0,
	.param .u32 _Z10kernel_gpuPciif_param_1,
	.param .u32 _Z10kernel_gpuPciif_param_2,
	.param .f32 _Z10kernel_gpuPciif_param_3
)
{
	.reg .pred 	%p<10>;
	.reg .b16 	%rs<12>;
	.reg .b32 	%r<12>;
	.reg .b32 	%f<80>;
	.reg .b64 	%rd<5>;
	.reg .b64 	%fd<9>;

	ld.param.u64 	%rd1, [_Z10kernel_gpuPciif_param_0];
	ld.param.u32 	%r5, [_Z10kernel_gpuPciif_param_1];
	ld.param.u32 	%r6, [_Z10kernel_gpuPciif_param_2];
	ld.param.f32 	%f13, [_Z10kernel_gpuPciif_param_3];
	shl.b32 	%r7, %r5, 1;
	cvt.rn.f32.s32 	%f14, %r7;
	div.rn.f32 	%f15, %f13, %f14;
	mov.u32 	%r8, %tid.x;
	cvt.rn.f32.u32 	%f16, %r8;
	mul.f32 	%f17, %f15, %f16;
	sub.f32 	%f78, %f17, %f13;
	shl.b32 	%r9, %r6, 1;
	cvt.rn.f32.s32 	%f18, %r9;
	div.rn.f32 	%f19, %f13, %f18;
	mov.u32 	%r10, %tid.y;
	cvt.rn.f32.u32 	%f20, %r10;
	mul.f32 	%f21, %f19, %f20;
	sub.f32 	%f79, %f21, %f13;
	mad.lo.s32 	%r1, %r5, %r8, %r10;
	mov.b32 	%r11, 0;
$L__BB0_1:
	add.f32 	%f22, %f78, 0fBF800000;
	mul.f32 	%f5, %f79, %f79;
	fma.rn.f32 	%f23, %f22, %f22, %f5;
	sqrt.rn.f32 	%f24, %f23;
	cvt.f64.f32 	%fd1, %f24;
	setp.lt.f64 	%p1, %fd1, 0d3F50624DD2F1A9FC;
	mov.b16 	%rs2, 2;
	mov.u16 	%rs11, %rs2;
	@%p1 bra 	$L__BB0_10;
	mul.f32 	%f6, %f78, %f78;
	add.f32 	%f25, %f79, 0fBF800000;
	fma.rn.f32 	%f26, %f25, %f25, %f6;
	sqrt.rn.f32 	%f27, %f26;
	cvt.f64.f32 	%fd2, %f27;
	setp.lt.f64 	%p2, %fd2, 0d3F50624DD2F1A9FC;
	mov.b16 	%rs3, 3;
	mov.u16 	%rs11, %rs3;
	@%p2 bra 	$L__BB0_10;
	add.f32 	%f28, %f78, 0f3F800000;
	fma.rn.f32 	%f29, %f28, %f28, %f5;
	sqrt.rn.f32 	%f30, %f29;
	cvt.f64.f32 	%fd3, %f30;
	setp.lt.f64 	%p3, %fd3, 0d3F50624DD2F1A9FC;
	mov.b16 	%rs4, 4;
	mov.u16 	%rs11, %rs4;
	@%p3 bra 	$L__BB0_10;
	add.f32 	%f31, %f79, 0f3F800000;
	fma.rn.f32 	%f32, %f31, %f31, %f6;
	sqrt.rn.f32 	%f33, %f32;
	cvt.f64.f32 	%fd4, %f33;
	setp.lt.f64 	%p4, %fd4, 0d3F50624DD2F1A9FC;
	mov.b16 	%rs5, 5;
	mov.u16 	%rs11, %rs5;
	@%p4 bra 	$L__BB0_10;
	add.f32 	%f34, %f5, %f6;
	sqrt.rn.f32 	%f35, %f34;
	mul.f32 	%f36, %f35, %f35;
	mul.f32 	%f37, %f35, %f36;
	mul.f32 	%f38, %f78, 0f40400000;
	mul.f32 	%f39, %f79, 0f40400000;
	mul.f32 	%f40, %f79, %f39;
	sub.f32 	%f41, %f6, %f40;
	mul.f32 	%f42, %f78, %f41;
	div.rn.f32 	%f43, %f42, %f37;
	add.f32 	%f44, %f38, %f43;
	mul.f32 	%f7, %f44, 0f3E800000;
	mul.f32 	%f45, %f78, %f38;
	sub.f32 	%f46, %f5, %f45;
	mul.f32 	%f47, %f79, %f46;
	div.rn.f32 	%f48, %f47, %f37;
	add.f32 	%f49, %f39, %f48;
	mul.f32 	%f8, %f49, 0f3E800000;
	add.f32 	%f50, %f7, 0fBF800000;
	mul.f32 	%f9, %f8, %f8;
	fma.rn.f32 	%f51, %f50, %f50, %f9;
	sqrt.rn.f32 	%f52, %f51;
	cvt.f64.f32 	%fd5, %f52;
	setp.lt.f64 	%p5, %fd5, 0d3F50624DD2F1A9FC;
	mov.u16 	%rs11, %rs2;
	@%p5 bra 	$L__BB0_10;
	mul.f32 	%f10, %f7, %f7;
	add.f32 	%f53, %f8, 0fBF800000;
	fma.rn.f32 	%f54, %f53, %f53, %f10;
	sqrt.rn.f32 	%f55, %f54;
	cvt.f64.f32 	%fd6, %f55;
	setp.lt.f64 	%p6, %fd6, 0d3F50624DD2F1A9FC;
	mov.u16 	%rs11, %rs3;
	@%p6 bra 	$L__BB0_10;
	add.f32 	%f56, %f7, 0f3F800000;
	fma.rn.f32 	%f57, %f56, %f56, %f9;
	sqrt.rn.f32 	%f58, %f57;
	cvt.f64.f32 	%fd7, %f58;
	setp.lt.f64 	%p7, %fd7, 0d3F50624DD2F1A9FC;
	mov.u16 	%rs11, %rs4;
	@%p7 bra 	$L__BB0_10;
	add.f32 	%f59, %f8, 0f3F800000;
	fma.rn.f32 	%f60, %f59, %f59, %f10;
	sqrt.rn.f32 	%f61, %f60;
	cvt.f64.f32 	%fd8, %f61;
	setp.lt.f64 	%p8, %fd8, 0d3F50624DD2F1A9FC;
	mov.u16 	%rs11, %rs5;
	@%p8 bra 	$L__BB0_10;
	add.f32 	%f62, %f9, %f10;
	sqrt.rn.f32 	%f63, %f62;
	mul.f32 	%f64, %f63, %f63;
	mul.f32 	%f65, %f63, %f64;
	mul.f32 	%f66, %f7, 0f40400000;
	mul.f32 	%f67, %f8, 0f40400000;
	mul.f32 	%f68, %f8, %f67;
	sub.f32 	%f69, %f10, %f68;
	mul.f32 	%f70, %f7, %f69;
	div.rn.f32 	%f71, %f70, %f65;
	add.f32 	%f72, %f66, %f71;
	mul.f32 	%f78, %f72, 0f3E800000;
	mul.f32 	%f73, %f7, %f66;
	sub.f32 	%f74, %f9, %f73;
	mul.f32 	%f75, %f8, %f74;
	div.rn.f32 	%f76, %f75, %f65;
	add.f32 	%f77, %f67, %f76;
	mul.f32 	%f79, %f77, 0f3E800000;
	add.s32 	%r11, %r11, 2;
	setp.ne.s32 	%p9, %r11, 1000;
	mov.b16 	%rs11, 1;
	@%p9 bra 	$L__BB0_1;
$L__BB0_10:
	cvta.to.global.u64 	%rd2, %rd1;
	cvt.s64.s32 	%rd3, %r1;
	add.s64 	%rd4, %rd2, %rd3;
	st.global.u8 	[%rd4], %rs11;
	ret;

}


// ===== COMPILED SASS (sm_100) =====

	.target	sm_100

	.elftype	@"ET_EXEC"


//--------------------- .note.nv.tkinfo           --------------------------
	.section	.note.nv.tkinfo,"",@"SHT_NOTE"
	.sectionflags	@"SHF_NOTE_NV_TKINFO"
	.tkinfo
        /*0018*/ 	.word	0x00000002
        /*0030*/ 	.string	""
        /*0030*/ 	.string	"ptxas"
        /*0030*/ 	.string	"Cuda compilation tools, release 13.0, V13.0.88"
        /*0030*/ 	.string	"Build cuda_13.0.r13.0/compiler.36424714_0"
        /*0030*/ 	.string	"-arch sm_100 -m 64 "



//--------------------- .note.nv.cuinfo           --------------------------
	.section	.note.nv.cuinfo,"",@"SHT_NOTE"
	.sectionflags	@"SHF_NOTE_NV_CUINFO"
        /*0018*/ 	.short	0x0002
        /*001a*/ 	.short	0x0064
        /*001c*/ 	.short	0x0082
	.zero		2


//--------------------- .nv.info                  --------------------------
	.section	.nv.info,"",@"SHT_CUDA_INFO"
	.align	4


	//----- nvinfo : EIATTR_REGCOUNT
	.align		4
        /*0000*/ 	.byte	0x04, 0x2f
        /*0002*/ 	.short	(.L_1 - .L_0)
	.align		4
.L_0:
        /*0004*/ 	.word	index@(_Z10kernel_gpuPciif)
        /*0008*/ 	.word	0x00000015


	//----- nvinfo : EIATTR_FRAME_SIZE
	.align		4
.L_1:
        /*000c*/ 	.byte	0x04, 0x11
        /*000e*/ 	.short	(.L_3 - .L_2)
	.align		4
.L_2:
        /*0010*/ 	.word	index@($__internal_1_$__cuda_sm3x_div_rn_noftz_f32_slowpath)
        /*0014*/ 	.word	0x00000000


	//----- nvinfo : EIATTR_FRAME_SIZE
	.align		4
.L_3:
        /*0018*/ 	.byte	0x04, 0x11
        /*001a*/ 	.short	(.L_5 - .L_4)
	.align		4
.L_4:
        /*001c*/ 	.word	index@($__internal_0_$__cuda_sm20_sqrt_rn_f32_slowpath)
        /*0020*/ 	.word	0x00000000


	//----- nvinfo : EIATTR_FRAME_SIZE
	.align		4
.L_5:
        /*0024*/ 	.byte	0x04, 0x11
        /*0026*/ 	.short	(.L_7 - .L_6)
	.align		4
.L_6:
        /*0028*/ 	.word	index@(_Z10kernel_gpuPciif)
        /*002c*/ 	.word	0x00000000


	//----- nvinfo : EIATTR_MIN_STACK_SIZE
	.align		4
.L_7:
        /*0030*/ 	.byte	0x04, 0x12
        /*0032*/ 	.short	(.L_9 - .L_8)
	.align		4
.L_8:
        /*0034*/ 	.word	index@(_Z10kernel_gpuPciif)
        /*0038*/ 	.word	0x00000000
.L_9:


//--------------------- .nv.compat                --------------------------
	.section	.nv.compat,"",@"SHT_CUDA_COMPAT_INFO"
	.align	4
        /*0000*/ 	.byte	0x02, 0x09, 0x00, 0x00, 0x02, 0x02, 0x01, 0x00, 0x02, 0x05, 0x05, 0x00, 0x03, 0x07, 0x01, 0x01
        /*0010*/ 	.byte	0x02, 0x03, 0x00, 0x00, 0x02, 0x06, 0x01, 0x00, 0x04, 0x0b, 0x08, 0x00, 0x01, 0x00, 0x00, 0x00
        /*0020*/ 	.byte	0x00, 0x00, 0x00, 0x00


//--------------------- .nv.info._Z10kernel_gpuPciif --------------------------
	.section	.nv.info._Z10kernel_gpuPciif,"",@"SHT_CUDA_INFO"
	.sectionflags	@""
	.align	4


	//----- nvinfo : EIATTR_CUDA_API_VERSION
	.align		4
        /*0000*/ 	.byte	0x04, 0x37
        /*0002*/ 	.short	(.L_11 - .L_10)
.L_10:
        /*0004*/ 	.word	0x00000082


	//----- nvinfo : EIATTR_KPARAM_INFO
	.align		4
.L_11:
        /*0008*/ 	.byte	0x04, 0x17
        /*000a*/ 	.short	(.L_13 - .L_12)
.L_12:
        /*000c*/ 	.word	0x00000000
        /*0010*/ 	.short	0x0003
        /*0012*/ 	.short	0x0010
        /*0014*/ 	.byte	0x00, 0xf0, 0x11, 0x00


	//----- nvinfo : EIATTR_KPARAM_INFO
	.align		4
.L_13:
        /*0018*/ 	.byte	0x04, 0x17
        /*001a*/ 	.short	(.L_15 - .L_14)
.L_14:
        /*001c*/ 	.word	0x00000000
        /*0020*/ 	.short	0x0002
        /*0022*/ 	.short	0x000c
        /*0024*/ 	.byte	0x00, 0xf0, 0x11, 0x00


	//----- nvinfo : EIATTR_KPARAM_INFO
	.align		4
.L_15:
        /*0028*/ 	.byte	0x04, 0x17
        /*002a*/ 	.short	(.L_17 - .L_16)
.L_16:
        /*002c*/ 	.word	0x00000000
        /*0030*/ 	.short	0x0001
        /*0032*/ 	.short	0x0008
        /*0034*/ 	.byte	0x00, 0xf0, 0x11, 0x00


	//----- nvinfo : EIATTR_KPARAM_INFO
	.align		4
.L_17:
        /*0038*/ 	.byte	0x04, 0x17
        /*003a*/ 	.short	(.L_19 - .L_18)
.L_18:
        /*003c*/ 	.word	0x00000000
        /*0040*/ 	.short	0x0000
        /*0042*/ 	.short	0x0000
        /*0044*/ 	.byte	0x00, 0xf5, 0x21, 0x00


	//----- nvinfo : EIATTR_SPARSE_MMA_MASK
	.align		4
.L_19:
        /*0048*/ 	.byte	0x03, 0x50
        /*004a*/ 	.short	0x0000


	//----- nvinfo : EIATTR_MAXREG_COUNT
	.align		4
        /*004c*/ 	.byte	0x03, 0x1b
        /*004e*/ 	.short	0x00ff


	//----- nvinfo : EIATTR_MERCURY_ISA_VERSION
	.align		4
        /*0050*/ 	.byte	0x03, 0x5f
        /*0052*/ 	.short	0x0101


	//----- nvinfo : EIATTR_VRC_CTA_INIT_COUNT
	.align		4
        /*0054*/ 	.byte	0x02, 0x4a
	.zero		1
	.zero		1


	//----- nvinfo : EIATTR_EXIT_INSTR_OFFSETS
	.align		4
        /*0058*/ 	.byte	0x04, 0x1c
        /*005a*/ 	.short	(.L_21 - .L_20)


	//   ....[0]....
.L_20:
        /*005c*/ 	.word	0x00001630


	//----- nvinfo : EIATTR_CRS_STACK_SIZE
	.align		4
.L_21:
        /*0060*/ 	.byte	0x04, 0x1e
        /*0062*/ 	.short	(.L_23 - .L_22)
.L_22:
        /*0064*/ 	.word	0x00000000


	//----- nvinfo : EIATTR_CBANK_PARAM_SIZE
	.align		4
.L_23:
        /*0068*/ 	.byte	0x03, 0x19
        /*006a*/ 	.short	0x0014


	//----- nvinfo : EIATTR_PARAM_CBANK
	.align		4
        /*006c*/ 	.byte	0x04, 0x0a
        /*006e*/ 	.short	(.L_25 - .L_24)
	.align		4
.L_24:
        /*0070*/ 	.word	index@(.nv.constant0._Z10kernel_gpuPciif)
        /*0074*/ 	.short	0x0380
        /*0076*/ 	.short	0x0014


	//----- nvinfo : EIATTR_SW_WAR
	.align		4
.L_25:
        /*0078*/ 	.byte	0x04, 0x36
        /*007a*/ 	.short	(.L_27 - .L_26)
.L_26:
        /*007c*/ 	.word	0x00000008
.L_27:


//--------------------- .nv.callgraph             --------------------------
	.section	.nv.callgraph,"",@"SHT_CUDA_CALLGRAPH"
	.align	4
	.sectionentsize	8
	.align		4
        /*0000*/ 	.word	0x00000000
	.align		4
        /*0004*/ 	.word	0xffffffff
	.align		4
        /*0008*/ 	.word	0x00000000
	.align		4
        /*000c*/ 	.word	0xfffffffe
	.align		4
        /*0010*/ 	.word	0x00000000
	.align		4
        /*0014*/ 	.word	0xfffffffd
	.align		4
        /*0018*/ 	.word	0x00000000
	.align		4
        /*001c*/ 	.word	0xfffffffc


//--------------------- .text._Z10kernel_gpuPciif --------------------------
	.section	.text._Z10kernel_gpuPciif,"ax",@progbits
	.align	128
        .global         _Z10kernel_gpuPciif
        .type           _Z10kernel_gpuPciif,@function
        .size           _Z10kernel_gpuPciif,(.L_x_57 - _Z10kernel_gpuPciif)
        .other          _Z10kernel_gpuPciif,@"STO_CUDA_ENTRY STV_DEFAULT"
_Z10kernel_gpuPciif:
.text._Z10kernel_gpuPciif:
[----:B------:R-:W-:Y:S01]  /*0000*/  LDC R1, c[0x0][0x37c] ;  /* 0x0000df00ff017b82 */ /* 0x000fe20000000800 */
[----:B------:R-:W0:Y:S02]  /*0010*/  LDCU UR4, c[0x0][0x388] ;  /* 0x00007100ff0477ac */ /* 0x000e240008000800 */
[----:B0-----:R-:W-:-:S06]  /*0020*/  USHF.L.U32 UR4, UR4, 0x1, URZ ;  /* 0x0000000104047899 */ /* 0x001fcc00080006ff */
[----:B------:R-:W-:-:S04]  /*0030*/  I2FP.F32.S32 R3, UR4 ;  /* 0x0000000400037c45 */ /* 0x000fc80008201400 */
[----:B------:R-:W0:Y:S01]  /*0040*/  MUFU.RCP R0, R3 ;  /* 0x0000000300007308 */ /* 0x000e220000001000 */
[----:B------:R-:W1:Y:S01]  /*0050*/  LDCU UR4, c[0x0][0x390] ;  /* 0x00007200ff0477ac */ /* 0x000e620008000800 */
[----:B0-----:R-:W-:Y:S01]  /*0060*/  FFMA R5, -R3, R0, 1 ;  /* 0x3f80000003057423 */ /* 0x001fe20000000100 */
[----:B-1----:R-:W-:-:S03]  /*0070*/  MOV R4, UR4 ;  /* 0x0000000400047c02 */ /* 0x002fc60008000f00 */
[----:B------:R-:W-:Y:S02]  /*0080*/  FFMA R0, R0, R5, R0 ;  /* 0x0000000500007223 */ /* 0x000fe40000000000 */
[----:B------:R-:W0:Y:S02]  /*0090*/  FCHK P0, R4, R3 ;  /* 0x0000000304007302 */ /* 0x000e240000000000 */
[----:B------:R-:W-:-:S04]  /*00a0*/  FFMA R2, R0, UR4, RZ ;  /* 0x0000000400027c23 */ /* 0x000fc800080000ff */
[----:B------:R-:W-:-:S04]  /*00b0*/  FFMA R5, -R3, R2, UR4 ;  /* 0x0000000403057e23 */ /* 0x000fc80008000102 */
[----:B------:R-:W-:Y:S01]  /*00c0*/  FFMA R5, R0, R5, R2 ;  /* 0x0000000500057223 */ /* 0x000fe20000000002 */
[----:B0-----:R-:W-:Y:S06]  /*00d0*/  @!P0 BRA `(.L_x_0) ;  /* 0x0000000000148947 */ /* 0x001fec0003800000 */
[----:B------:R-:W0:Y:S01]  /*00e0*/  LDCU UR4, c[0x0][0x390] ;  /* 0x00007200ff0477ac */ /* 0x000e220008000800 */
[----:B------:R-:W-:Y:S02]  /*00f0*/  MOV R2, 0x120 ;  /* 0x0000012000027802 */ /* 0x000fe40000000f00 */
[----:B0-----:R-:W-:-:S07]  /*0100*/  MOV R0, UR4 ;  /* 0x0000000400007c02 */ /* 0x001fce0008000f00 */
[----:B------:R-:W-:Y:S05]  /*0110*/  CALL.REL.NOINC `($__internal_1_$__cuda_sm3x_div_rn_noftz_f32_slowpath) ;  /* 0x0000001400a07944 */ /* 0x000fea0003c00000 */
[----:B------:R-:W-:-:S07]  /*0120*/  MOV R5, R0 ;  /* 0x0000000000057202 */ /* 0x000fce0000000f00 */
.L_x_0:
[----:B------:R-:W0:Y:S01]  /*0130*/  LDCU UR4, c[0x0][0x38c] ;  /* 0x00007180ff0477ac */ /* 0x000e220008000800 */
[----:B------:R-:W1:Y:S01]  /*0140*/  S2R R4, SR_TID.X ;  /* 0x0000000000047919 */ /* 0x000e620000002100 */
[----:B0-----:R-:W-:-:S06]  /*0150*/  USHF.L.U32 UR4, UR4, 0x1, URZ ;  /* 0x0000000104047899 */ /* 0x001fcc00080006ff */
[----:B------:R-:W-:-:S04]  /*0160*/  I2FP.F32.S32 R3, UR4 ;  /* 0x0000000400037c45 */ /* 0x000fc80008201400 */
[----:B------:R-:W0:Y:S01]  /*0170*/  MUFU.RCP R0, R3 ;  /* 0x0000000300007308 */ /* 0x000e220000001000 */
[----:B------:R-:W2:Y:S01]  /*0180*/  LDCU UR4, c[0x0][0x390] ;  /* 0x00007200ff0477ac */ /* 0x000ea20008000800 */
[----:B-1----:R-:W-:Y:S01]  /*0190*/  I2FP.F32.U32 R2, R4 ;  /* 0x0000000400027245 */ /* 0x002fe20000201000 */
[----:B0-----:R-:W-:Y:S01]  /*01a0*/  FFMA R7, -R3, R0, 1 ;  /* 0x3f80000003077423 */ /* 0x001fe20000000100 */
[----:B--2---:R-:W-:-:S03]  /*01b0*/  MOV R8, UR4 ;  /* 0x0000000400087c02 */ /* 0x004fc60008000f00 */
[----:B------:R-:W-:Y:S01]  /*01c0*/  FFMA R5, R2, R5, -UR4 ;  /* 0x8000000402057e23 */ /* 0x000fe20008000005 */
[----:B------:R-:W-:Y:S01]  /*01d0*/  FFMA R0, R0, R7, R0 ;  /* 0x0000000700007223 */ /* 0x000fe20000000000 */
[----:B------:R-:W0:Y:S03]  /*01e0*/  FCHK P0, R8, R3 ;  /* 0x0000000308007302 */ /* 0x000e260000000000 */
        /* <DEDUP_REMOVED lines=9> */
.L_x_1:
[----:B------:R-:W0:Y:S01]  /*0280*/  S2R R7, SR_TID.Y ;  /* 0x0000000000077919 */ /* 0x000e220000002200 */
[----:B------:R-:W1:Y:S01]  /*0290*/  LDCU UR7, c[0x0][0x388] ;  /* 0x00007100ff0777ac */ /* 0x000e620008000800 */
[----:B------:R-:W-:Y:S01]  /*02a0*/  HFMA2 R13, -RZ, RZ, 0, 0 ;  /* 0x00000000ff0d7431 */ /* 0x000fe200000001ff */
[----:B------:R-:W-:Y:S01]  /*02b0*/  BSSY.RECONVERGENT B0, `(.L_x_2) ;  /* 0x0000133000007945 */ /* 0x000fe20003800200 */
[----:B------:R-:W2:Y:S01]  /*02c0*/  LDCU UR6, c[0x0][0x390] ;  /* 0x00007200ff0677ac */ /* 0x000ea20008000800 */
[----:B------:R-:W3:Y:S01]  /*02d0*/  LDCU.64 UR4, c[0x0][0x358] ;  /* 0x00006b00ff0477ac */ /* 0x000ee20008000a00 */
[----:B0-----:R-:W-:Y:S01]  /*02e0*/  I2FP.F32.U32 R3, R7 ;  /* 0x0000000700037245 */ /* 0x001fe20000201000 */
[----:B-1----:R-:W-:-:S04]  /*02f0*/  IMAD R4, R4, UR7, R7 ;  /* 0x0000000704047c24 */ /* 0x002fc8000f8e0207 */
[----:B--23--:R-:W-:-:S07]  /*0300*/  FFMA R6, R3, R6, -UR6 ;  /* 0x8000000603067e23 */ /* 0x00cfce0008000006 */
.L_x_42:
[----:B------:R-:W-:Y:S01]  /*0310*/  FADD R3, R5, -1 ;  /* 0xbf80000005037421 */ /* 0x000fe20000000000 */
[----:B------:R-:W-:Y:S01]  /*0320*/  FMUL R8, R6, R6 ;  /* 0x0000000606087220 */ /* 0x000fe20000400000 */
[----:B------:R-:W-:Y:S03]  /*0330*/  BSSY.RECONVERGENT B1, `(.L_x_3) ;  /* 0x000000e000017945 */ /* 0x000fe60003800200 */
[----:B------:R-:W-:-:S04]  /*0340*/  FFMA R3, R3, R3, R8 ;  /* 0x0000000303037223 */ /* 0x000fc80000000008 */
[----:B------:R0:W1:Y:S01]  /*0350*/  MUFU.RSQ R0, R3 ;  /* 0x0000000300007308 */ /* 0x0000620000001400 */
[----:B------:R-:W-:-:S04]  /*0360*/  IADD3 R2, PT, PT, R3, -0xd000000, RZ ;  /* 0xf300000003027810 */ /* 0x000fc80007ffe0ff */
[----:B------:R-:W-:-:S13]  /*0370*/  ISETP.GT.U32.AND P0, PT, R2, 0x727fffff, PT ;  /* 0x727fffff0200780c */ /* 0x000fda0003f04070 */
[----:B01----:R-:W-:Y:S05]  /*0380*/  @!P0 BRA `(.L_x_4) ;  /* 0x0000000000108947 */ /* 0x003fea0003800000 */
[----:B------:R-:W-:Y:S01]  /*0390*/  IMAD.MOV.U32 R0, RZ, RZ, R3 ;  /* 0x000000ffff007224 */ /* 0x000fe200078e0003 */
[----:B------:R-:W-:-:S07]  /*03a0*/  MOV R12, 0x3c0 ;  /* 0x000003c0000c7802 */ /* 0x000fce0000000f00 */
[----:B------:R-:W-:Y:S05]  /*03b0*/  CALL.REL.NOINC `($__internal_0_$__cuda_sm20_sqrt_rn_f32_slowpath) ;  /* 0x0000001000a07944 */ /* 0x000fea0003c00000 */
[----:B------:R-:W-:Y:S05]  /*03c0*/  BRA `(.L_x_5) ;  /* 0x0000000000107947 */ /* 0x000fea0003800000 */
.L_x_4:
[----:B------:R-:W-:Y:S01]  /*03d0*/  FMUL.FTZ R2, R3, R0 ;  /* 0x0000000003027220 */ /* 0x000fe20000410000 */
[----:B------:R-:W-:-:S03]  /*03e0*/  FMUL.FTZ R0, R0, 0.5 ;  /* 0x3f00000000007820 */ /* 0x000fc60000410000 */
[----:B------:R-:W-:-:S04]  /*03f0*/  FFMA R3, -R2, R2, R3 ;  /* 0x0000000202037223 */ /* 0x000fc80000000103 */
[----:B------:R-:W-:-:S07]  /*0400*/  FFMA R2, R3, R0, R2 ;  /* 0x0000000003027223 */ /* 0x000fce0000000002 */
.L_x_5:
[----:B------:R-:W-:Y:S05]  /*0410*/  BSYNC.RECONVERGENT B1 ;  /* 0x0000000000017941 */ /* 0x000fea0003800200 */
.L_x_3:
[----:B------:R-:W0:Y:S01]  /*0420*/  F2F.F64.F32 R2, R2 ;  /* 0x0000000200027310 */ /* 0x000e220000201800 */
[----:B------:R-:W-:Y:S01]  /*0430*/  UMOV UR6, 0xd2f1a9fc ;  /* 0xd2f1a9fc00067882 */ /* 0x000fe20000000000 */
[----:B------:R-:W-:Y:S01]  /*0440*/  UMOV UR7, 0x3f50624d ;  /* 0x3f50624d00077882 */ /* 0x000fe20000000000 */
[----:B------:R-:W-:Y:S01]  /*0450*/  MOV R0, 0x2 ;  /* 0x0000000200007802 */ /* 0x000fe20000000f00 */
[----:B0-----:R-:W-:-:S14]  /*0460*/  DSETP.GEU.AND P0, PT, R2, UR6, PT ;  /* 0x0000000602007e2a */ /* 0x001fdc000bf0e000 */
[----:B------:R-:W-:Y:S05]  /*0470*/  @!P0 BRA `(.L_x_6) ;  /* 0x0000001000588947 */ /* 0x000fea0003800000 */
[----:B------:R-:W-:Y:S01]  /*0480*/  FMUL R3, R5, R5 ;  /* 0x0000000505037220 */ /* 0x000fe20000400000 */
[----:B------:R-:W-:Y:S01]  /*0490*/  FADD R0, R6, -1 ;  /* 0xbf80000006007421 */ /* 0x000fe20000000000 */
[----:B------:R-:W-:Y:S03]  /*04a0*/  BSSY.RECONVERGENT B1, `(.L_x_7) ;  /* 0x000000f000017945 */ /* 0x000fe60003800200 */
[----:B------:R-:W-:-:S04]  /*04b0*/  FFMA R7, R0, R0, R3 ;  /* 0x0000000000077223 */ /* 0x000fc80000000003 */
[----:B------:R0:W1:Y:S01]  /*04c0*/  MUFU.RSQ R0, R7 ;  /* 0x0000000700007308 */ /* 0x0000620000001400 */
[----:B------:R-:W-:-:S04]  /*04d0*/  IADD3 R2, PT, PT, R7, -0xd000000, RZ ;  /* 0xf300000007027810 */ /* 0x000fc80007ffe0ff */
[----:B------:R-:W-:-:S13]  /*04e0*/  ISETP.GT.U32.AND P0, PT, R2, 0x727fffff, PT ;  /* 0x727fffff0200780c */ /* 0x000fda0003f04070 */
[----:B01----:R-:W-:Y:S05]  /*04f0*/  @!P0 BRA `(.L_x_8) ;  /* 0x0000000000148947 */ /* 0x003fea0003800000 */
[----:B------:R-:W-:Y:S02]  /*0500*/  MOV R0, R7 ;  /* 0x0000000700007202 */ /* 0x000fe40000000f00 */
[----:B------:R-:W-:-:S07]  /*0510*/  MOV R12, 0x530 ;  /* 0x00000530000c7802 */ /* 0x000fce0000000f00 */
[----:B------:R-:W-:Y:S05]  /*0520*/  CALL.REL.NOINC `($__internal_0_$__cuda_sm20_sqrt_rn_f32_slowpath) ;  /* 0x0000001000447944 */ /* 0x000fea0003c00000 */
[----:B------:R-:W-:Y:S01]  /*0530*/  MOV R10, R2 ;  /* 0x00000002000a7202 */ /* 0x000fe20000000f00 */
[----:B------:R-:W-:Y:S06]  /*0540*/  BRA `(.L_x_9) ;  /* 0x0000000000107947 */ /* 0x000fec0003800000 */
.L_x_8:
[----:B------:R-:W-:Y:S01]  /*0550*/  FMUL.FTZ R10, R7, R0 ;  /* 0x00000000070a7220 */ /* 0x000fe20000410000 */
[----:B------:R-:W-:-:S03]  /*0560*/  FMUL.FTZ R0, R0, 0.5 ;  /* 0x3f00000000007820 */ /* 0x000fc60000410000 */
[----:B------:R-:W-:-:S04]  /*0570*/  FFMA R7, -R10, R10, R7 ;  /* 0x0000000a0a077223 */ /* 0x000fc80000000107 */
[----:B------:R-:W-:-:S07]  /*0580*/  FFMA R10, R7, R0, R10 ;  /* 0x00000000070a7223 */ /* 0x000fce000000000a */
.L_x_9:
[----:B------:R-:W-:Y:S05]  /*0590*/  BSYNC.RECONVERGENT B1 ;  /* 0x0000000000017941 */ /* 0x000fea0003800200 */
.L_x_7:
[----:B------:R-:W0:Y:S01]  /*05a0*/  F2F.F64.F32 R10, R10 ;  /* 0x0000000a000a7310 */ /* 0x000e220000201800 */
[----:B------:R-:W-:Y:S01]  /*05b0*/  UMOV UR6, 0xd2f1a9fc ;  /* 0xd2f1a9fc00067882 */ /* 0x000fe20000000000 */
[----:B------:R-:W-:Y:S01]  /*05c0*/  UMOV UR7, 0x3f50624d ;  /* 0x3f50624d00077882 */ /* 0x000fe20000000000 */
[----:B------:R-:W-:Y:S01]  /*05d0*/  MOV R0, 0x3 ;  /* 0x0000000300007802 */ /* 0x000fe20000000f00 */
[----:B0-----:R-:W-:-:S14]  /*05e0*/  DSETP.GEU.AND P0, PT, R10, UR6, PT ;  /* 0x000000060a007e2a */ /* 0x001fdc000bf0e000 */
[----:B------:R-:W-:Y:S05]  /*05f0*/  @!P0 BRA `(.L_x_6) ;  /* 0x0000000c00f88947 */ /* 0x000fea0003800000 */
[----:B------:R-:W-:Y:S01]  /*0600*/  FADD R7, R5, 1 ;  /* 0x3f80000005077421 */ /* 0x000fe20000000000 */
        /* <DEDUP_REMOVED lines=9> */
[----:B------:R-:W-:Y:S01]  /*06a0*/  IMAD.MOV.U32 R10, RZ, RZ, R2 ;  /* 0x000000ffff0a7224 */ /* 0x000fe200078e0002 */
[----:B------:R-:W-:Y:S06]  /*06b0*/  BRA `(.L_x_12) ;  /* 0x0000000000107947 */ /* 0x000fec0003800000 */
.L_x_11:
[----:B------:R-:W-:Y:S01]  /*06c0*/  FMUL.FTZ R10, R7, R0 ;  /* 0x00000000070a7220 */ /* 0x000fe20000410000 */
[----:B------:R-:W-:-:S03]  /*06d0*/  FMUL.FTZ R0, R0, 0.5 ;  /* 0x3f00000000007820 */ /* 0x000fc60000410000 */
[----:B------:R-:W-:-:S04]  /*06e0*/  FFMA R7, -R10, R10, R7 ;  /* 0x0000000a0a077223 */ /* 0x000fc80000000107 */
[----:B------:R-:W-:-:S07]  /*06f0*/  FFMA R10, R7, R0, R10 ;  /* 0x00000000070a7223 */ /* 0x000fce000000000a */
.L_x_12:
[----:B------:R-:W-:Y:S05]  /*0700*/  BSYNC.RECONVERGENT B1 ;  /* 0x0000000000017941 */ /* 0x000fea0003800200 */
.L_x_10:
        /* <DEDUP_REMOVED lines=18> */
.L_x_14:
[----:B------:R-:W-:Y:S01]  /*0830*/  FMUL.FTZ R10, R7, R0 ;  /* 0x00000000070a7220 */ /* 0x000fe20000410000 */
[----:B------:R-:W-:-:S03]  /*0840*/  FMUL.FTZ R0, R0, 0.5 ;  /* 0x3f00000000007820 */ /* 0x000fc60000410000 */
[----:B------:R-:W-:-:S04]  /*0850*/  FFMA R7, -R10, R10, R7 ;  /* 0x0000000a0a077223 */ /* 0x000fc80000000107 */
[----:B------:R-:W-:-:S07]  /*0860*/  FFMA R10, R7, R0, R10 ;  /* 0x00000000070a7223 */ /* 0x000fce000000000a */
.L_x_15:
[----:B------:R-:W-:Y:S05]  /*0870*/  BSYNC.RECONVERGENT B1 ;  /* 0x0000000000017941 */ /* 0x000fea0003800200 */
.L_x_13:
[----:B------:R-:W0:Y:S01]  /*0880*/  F2F.F64.F32 R10, R10 ;  /* 0x0000000a000a7310 */ /* 0x000e220000201800 */
[----:B------:R-:W-:Y:S01]  /*0890*/  UMOV UR6, 0xd2f1a9fc ;  /* 0xd2f1a9fc00067882 */ /* 0x000fe20000000000 */
[----:B------:R-:W-:Y:S01]  /*08a0*/  UMOV UR7, 0x3f50624d ;  /* 0x3f50624d00077882 */ /* 0x000fe20000000000 */
[----:B------:R-:W-:Y:S01]  /*08b0*/  MOV R0, 0x5 ;  /* 0x0000000500007802 */ /* 0x000fe20000000f00 */
[----:B0-----:R-:W-:-:S14]  /*08c0*/  DSETP.GEU.AND P0, PT, R10, UR6, PT ;  /* 0x000000060a007e2a */ /* 0x001fdc000bf0e000 */
[----:B------:R-:W-:Y:S05]  /*08d0*/  @!P0 BRA `(.L_x_6) ;  /* 0x0000000c00408947 */ /* 0x000fea0003800000 */
[----:B------:R-:W-:Y:S01]  /*08e0*/  FADD R0, R8, R3 ;  /* 0x0000000308007221 */ /* 0x000fe20000000000 */
[----:B------:R-:W-:Y:S03]  /*08f0*/  BSSY.RECONVERGENT B1, `(.L_x_16) ;  /* 0x000000d000017945 */ /* 0x000fe60003800200 */
[----:B------:R0:W1:Y:S01]  /*0900*/  MUFU.RSQ R9, R0 ;  /* 0x0000000000097308 */ /* 0x0000620000001400 */
[----:B------:R-:W-:-:S04]  /*0910*/  IADD3 R2, PT, PT, R0, -0xd000000, RZ ;  /* 0xf300000000027810 */ /* 0x000fc80007ffe0ff */
[----:B------:R-:W-:-:S13]  /*0920*/  ISETP.GT.U32.AND P0, PT, R2, 0x727fffff, PT ;  /* 0x727fffff0200780c */ /* 0x000fda0003f04070 */
[----:B01----:R-:W-:Y:S05]  /*0930*/  @!P0 BRA `(.L_x_17) ;  /* 0x0000000000108947 */ /* 0x003fea0003800000 */
[----:B------:R-:W-:-:S07]  /*0940*/  MOV R12, 0x960 ;  /* 0x00000960000c7802 */ /* 0x000fce0000000f00 */
[----:B------:R-:W-:Y:S05]  /*0950*/  CALL.REL.NOINC `($__internal_0_$__cuda_sm20_sqrt_rn_f32_slowpath) ;  /* 0x0000000c00387944 */ /* 0x000fea0003c00000 */
[----:B------:R-:W-:Y:S01]  /*0960*/  MOV R7, R2 ;  /* 0x0000000200077202 */ /* 0x000fe20000000f00 */
[----:B------:R-:W-:Y:S06]  /*0970*/  BRA `(.L_x_18) ;  /* 0x0000000000107947 */ /* 0x000fec0003800000 */
.L_x_17:
[----:B------:R-:W-:Y:S01]  /*0980*/  FMUL.FTZ R7, R0, R9 ;  /* 0x0000000900077220 */ /* 0x000fe20000410000 */
[----:B------:R-:W-:-:S03]  /*0990*/  FMUL.FTZ R2, R9, 0.5 ;  /* 0x3f00000009027820 */ /* 0x000fc60000410000 */
[----:B------:R-:W-:-:S04]  /*09a0*/  FFMA R0, -R7, R7, R0 ;  /* 0x0000000707007223 */ /* 0x000fc80000000100 */
[----:B------:R-:W-:-:S07]  /*09b0*/  FFMA R7, R0, R2, R7 ;  /* 0x0000000200077223 */ /* 0x000fce0000000007 */
.L_x_18:
[----:B------:R-:W-:Y:S05]  /*09c0*/  BSYNC.RECONVERGENT B1 ;  /* 0x0000000000017941 */ /* 0x000fea0003800200 */
.L_x_16:
[-C--:B------:R-:W-:Y:S01]  /*09d0*/  FMUL R0, R7, R7.reuse ;  /* 0x0000000707007220 */ /* 0x080fe20000400000 */
[----:B------:R-:W-:Y:S01]  /*09e0*/  FMUL R10, R6, 3 ;  /* 0x40400000060a7820 */ /* 0x000fe20000400000 */
[----:B------:R-:W-:Y:S01]  /*09f0*/  BSSY.RECONVERGENT B1, `(.L_x_19) ;  /* 0x0000011000017945 */ /* 0x000fe20003800200 */
[----:B------:R-:W-:Y:S01]  /*0a00*/  FMUL R9, R5, 3 ;  /* 0x4040000005097820 */ /* 0x000fe20000400000 */
[----:B------:R-:W-:Y:S01]  /*0a10*/  FMUL R7, R0, R7 ;  /* 0x0000000700077220 */ /* 0x000fe20000400000 */
[----:B------:R-:W-:-:S03]  /*0a20*/  FFMA R0, R10, -R6, R3 ;  /* 0x800000060a007223 */ /* 0x000fc60000000003 */
[----:B------:R-:W0:Y:S01]  /*0a30*/  MUFU.RCP R2, R7 ;  /* 0x0000000700027308 */ /* 0x000e220000001000 */
[----:B------:R-:W-:-:S07]  /*0a40*/  FMUL R0, R0, R5 ;  /* 0x0000000500007220 */ /* 0x000fce0000400000 */
[----:B------:R-:W1:Y:S01]  /*0a50*/  FCHK P0, R0, R7 ;  /* 0x0000000700007302 */ /* 0x000e620000000000 */
[----:B0-----:R-:W-:-:S04]  /*0a60*/  FFMA R3, -R7, R2, 1 ;  /* 0x3f80000007037423 */ /* 0x001fc80000000102 */
[----:B------:R-:W-:-:S04]  /*0a70*/  FFMA R3, R2, R3, R2 ;  /* 0x0000000302037223 */ /* 0x000fc80000000002 */
[----:B------:R-:W-:-:S04]  /*0a80*/  FFMA R2, R0, R3, RZ ;  /* 0x0000000300027223 */ /* 0x000fc800000000ff */
[----:B------:R-:W-:-:S04]  /*0a90*/  FFMA R11, -R7, R2, R0 ;  /* 0x00000002070b7223 */ /* 0x000fc80000000100 */
[----:B------:R-:W-:Y:S01]  /*0aa0*/  FFMA R2, R3, R11, R2 ;  /* 0x0000000b03027223 */ /* 0x000fe20000000002 */
[----:B-1----:R-:W-:Y:S06]  /*0ab0*/  @!P0 BRA `(.L_x_20) ;  /* 0x0000000000108947 */ /* 0x002fec0003800000 */
[----:B------:R-:W-:Y:S01]  /*0ac0*/  IMAD.MOV.U32 R3, RZ, RZ, R7 ;  /* 0x000000ffff037224 */ /* 0x000fe200078e0007 */
[----:B------:R-:W-:-:S07]  /*0ad0*/  MOV R2, 0xaf0 ;  /* 0x00000af000027802 */ /* 0x000fce0000000f00 */
[----:B------:R-:W-:Y:S05]  /*0ae0*/  CALL.REL.NOINC `($__internal_1_$__cuda_sm3x_div_rn_noftz_f32_slowpath) ;  /* 0x0000000c002c7944 */ /* 0x000fea0003c00000 */
[----:B------:R-:W-:-:S07]  /*0af0*/  MOV R2, R0 ;  /* 0x0000000000027202 */ /* 0x000fce0000000f00 */
.L_x_20:
[----:B------:R-:W-:Y:S05]  /*0b00*/  BSYNC.RECONVERGENT B1 ;  /* 0x0000000000017941 */ /* 0x000fea0003800200 */
.L_x_19:
[----:B------:R-:W0:Y:S01]  /*0b10*/  MUFU.RCP R0, R7 ;  /* 0x0000000700007308 */ /* 0x000e220000001000 */
[C---:B------:R-:W-:Y:S01]  /*0b20*/  FFMA R5, R9.reuse, -R5, R8 ;  /* 0x8000000509057223 */ /* 0x040fe20000000008 */
[----:B------:R-:W-:Y:S01]  /*0b30*/  FADD R2, R9, R2 ;  /* 0x0000000209027221 */ /* 0x000fe20000000000 */
[----:B------:R-:W-:Y:S02]  /*0b40*/  BSSY.RECONVERGENT B1, `(.L_x_21) ;  /* 0x000000f000017945 */ /* 0x000fe40003800200 */
[----:B------:R-:W-:Y:S01]  /*0b50*/  FMUL R8, R5, R6 ;  /* 0x0000000605087220 */ /* 0x000fe20000400000 */
[----:B------:R-:W-:-:S03]  /*0b60*/  FMUL R5, R2, 0.25 ;  /* 0x3e80000002057820 */ /* 0x000fc60000400000 */
[----:B------:R-:W1:Y:S01]  /*0b70*/  FCHK P0, R8, R7 ;  /* 0x0000000708007302 */ /* 0x000e620000000000 */
[----:B0-----:R-:W-:-:S04]  /*0b80*/  FFMA R3, -R7, R0, 1 ;  /* 0x3f80000007037423 */ /* 0x001fc80000000100 */
[----:B------:R-:W-:-:S04]  /*0b90*/  FFMA R0, R0, R3, R0 ;  /* 0x0000000300007223 */ /* 0x000fc80000000000 */
[----:B------:R-:W-:-:S04]  /*0ba0*/  FFMA R3, R0, R8, RZ ;  /* 0x0000000800037223 */ /* 0x000fc800000000ff */
[----:B------:R-:W-:-:S04]  /*0bb0*/  FFMA R6, -R7, R3, R8 ;  /* 0x0000000307067223 */ /* 0x000fc80000000108 */
[----:B------:R-:W-:Y:S01]  /*0bc0*/  FFMA R3, R0, R6, R3 ;  /* 0x0000000600037223 */ /* 0x000fe20000000003 */
[----:B-1----:R-:W-:Y:S06]  /*0bd0*/  @!P0 BRA `(.L_x_22) ;  /* 0x0000000000148947 */ /* 0x002fec0003800000 */
[----:B------:R-:W-:Y:S02]  /*0be0*/  MOV R0, R8 ;  /* 0x0000000800007202 */ /* 0x000fe40000000f00 */
[----:B------:R-:W-:Y:S02]  /*0bf0*/  MOV R3, R7 ;  /* 0x0000000700037202 */ /* 0x000fe40000000f00 */
[----:B------:R-:W-:-:S07]  /*0c00*/  MOV R2, 0xc20 ;  /* 0x00000c2000027802 */ /* 0x000fce0000000f00 */
[----:B------:R-:W-:Y:S05]  /*0c10*/  CALL.REL.NOINC `($__internal_1_$__cuda_sm3x_div_rn_noftz_f32_slowpath) ;  /* 0x0000000800e07944 */ /* 0x000fea0003c00000 */
[----:B------:R-:W-:-:S07]  /*0c20*/  MOV R3, R0 ;  /* 0x0000000000037202 */ /* 0x000fce0000000f00 */
.L_x_22:
[----:B------:R-:W-:Y:S05]  /*0c30*/  BSYNC.RECONVERGENT B1 ;  /* 0x0000000000017941 */ /* 0x000fea0003800200 */
.L_x_21:
[----:B------:R-:W-:Y:S01]  /*0c40*/  FADD R3, R10, R3 ;  /* 0x000000030a037221 */ /* 0x000fe20000000000 */
[----:B------:R-:W-:Y:S03]  /*0c50*/  BSSY.RECONVERGENT B1, `(.L_x_23) ;  /* 0x0000011000017945 */ /* 0x000fe60003800200 */
[----:B------:R-:W-:Y:S01]  /*0c60*/  FMUL R6, R3, 0.25 ;  /* 0x3e80000003067820 */ /* 0x000fe20000400000 */
[----:B------:R-:W-:-:S03]  /*0c70*/  FADD R3, R5, -1 ;  /* 0xbf80000005037421 */ /* 0x000fc60000000000 */
[----:B------:R-:W-:-:S04]  /*0c80*/  FMUL R8, R6, R6 ;  /* 0x0000000606087220 */ /* 0x000fc80000400000 */
        /* <DEDUP_REMOVED lines=8> */
[----:B------:R-:W-:Y:S05]  /*0d10*/  BRA `(.L_x_25) ;  /* 0x0000000000107947 */ /* 0x000fea0003800000 */
.L_x_24:
[----:B------:R-:W-:Y:S01]  /*0d20*/  FMUL.FTZ R2, R3, R0 ;  /* 0x0000000003027220 */ /* 0x000fe20000410000 */
[----:B------:R-:W-:-:S03]  /*0d30*/  FMUL.FTZ R0, R0, 0.5 ;  /* 0x3f00000000007820 */ /* 0x000fc60000410000 */
[----:B------:R-:W-:-:S04]  /*0d40*/  FFMA R3, -R2, R2, R3 ;  /* 0x0000000202037223 */ /* 0x000fc80000000103 */
[----:B------:R-:W-:-:S07]  /*0d50*/  FFMA R2, R3, R0, R2 ;  /* 0x0000000003027223 */ /* 0x000fce0000000002 */
.L_x_25:
[----:B------:R-:W-:Y:S05]  /*0d60*/  BSYNC.RECONVERGENT B1 ;  /* 0x0000000000017941 */ /* 0x000fea0003800200 */
.L_x_23:
        /* <DEDUP_REMOVED lines=10> */
[----:B------:R-:W-:Y:S01]  /*0e10*/  VIADD R2, R7, 0xf3000000 ;  /* 0xf300000007027836 */ /* 0x000fe20000000000 */
[----:B------:R0:W1:Y:S04]  /*0e20*/  MUFU.RSQ R0, R7 ;  /* 0x0000000700007308 */ /* 0x0000680000001400 */
[----:B------:R-:W-:-:S13]  /*0e30*/  ISETP.GT.U32.AND P0, PT, R2, 0x727fffff, PT ;  /* 0x727fffff0200780c */ /* 0x000fda0003f04070 */
[----:B01----:R-:W-:Y:S05]  /*0e40*/  @!P0 BRA `(.L_x_27) ;  /* 0x0000000000148947 */ /* 0x003fea0003800000 */
[----:B------:R-:W-:Y:S02]  /*0e50*/  MOV R0, R7 ;  /* 0x0000000700007202 */ /* 0x000fe40000000f00 */
[----:B------:R-:W-:-:S07]  /*0e60*/  MOV R12, 0xe80 ;  /* 0x00000e80000c7802 */ /* 0x000fce0000000f00 */
[----:B------:R-:W-:Y:S05]  /*0e70*/  CALL.REL.NOINC `($__internal_0_$__cuda_sm20_sqrt_rn_f32_slowpath) ;  /* 0x0000000400f07944 */ /* 0x000fea0003c00000 */
[----:B------:R-:W-:Y:S01]  /*0e80*/  MOV R10, R2 ;  /* 0x00000002000a7202 */ /* 0x000fe20000000f00 */
[----:B------:R-:W-:Y:S06]  /*0e90*/  BRA `(.L_x_28) ;  /* 0x0000000000107947 */ /* 0x000fec0003800000 */
.L_x_27:
[----:B------:R-:W-:Y:S01]  /*0ea0*/  FMUL.FTZ R10, R7, R0 ;  /* 0x00000000070a7220 */ /* 0x000fe20000410000 */
[----:B------:R-:W-:-:S03]  /*0eb0*/  FMUL.FTZ R0, R0, 0.5 ;  /* 0x3f00000000007820 */ /* 0x000fc60000410000 */
[----:B------:R-:W-:-:S04]  /*0ec0*/  FFMA R7, -R10, R10, R7 ;  /* 0x0000000a0a077223 */ /* 0x000fc80000000107 */
[----:B------:R-:W-:-:S07]  /*0ed0*/  FFMA R10, R7, R0, R10 ;  /* 0x00000000070a7223 */ /* 0x000fce000000000a */
.L_x_28:
[----:B------:R-:W-:Y:S05]  /*0ee0*/  BSYNC.RECONVERGENT B1 ;  /* 0x0000000000017941 */ /* 0x000fea0003800200 */
.L_x_26:
        /* <DEDUP_REMOVED lines=18> */
.L_x_30:
[----:B------:R-:W-:Y:S01]  /*1010*/  FMUL.FTZ R10, R7, R0 ;  /* 0x00000000070a7220 */ /* 0x000fe20000410000 */
[----:B------:R-:W-:-:S03]  /*1020*/  FMUL.FTZ R0, R0, 0.5 ;  /* 0x3f00000000007820 */ /* 0x000fc60000410000 */
[----:B------:R-:W-:-:S04]  /*1030*/  FFMA R7, -R10, R10, R7 ;  /* 0x0000000a0a077223 */ /* 0x000fc80000000107 */
[----:B------:R-:W-:-:S07]  /*1040*/  FFMA R10, R7, R0, R10 ;  /* 0x00000000070a7223 */ /* 0x000fce000000000a */
.L_x_31:
[----:B------:R-:W-:Y:S05]  /*1050*/  BSYNC.RECONVERGENT B1 ;  /* 0x0000000000017941 */ /* 0x000fea0003800200 */
.L_x_29:
        /* <DEDUP_REMOVED lines=18> */
.L_x_33:
[----:B------:R-:W-:Y:S01]  /*1180*/  FMUL.FTZ R10, R7, R0 ;  /* 0x00000000070a7220 */ /* 0x000fe20000410000 */
[----:B------:R-:W-:-:S03]  /*1190*/  FMUL.FTZ R0, R0, 0.5 ;  /* 0x3f00000000007820 */ /* 0x000fc60000410000 */
[----:B------:R-:W-:-:S04]  /*11a0*/  FFMA R7, -R10, R10, R7 ;  /* 0x0000000a0a077223 */ /* 0x000fc80000000107 */
[----:B------:R-:W-:-:S07]  /*11b0*/  FFMA R10, R7, R0, R10 ;  /* 0x00000000070a7223 */ /* 0x000fce000000000a */
.L_x_34:
[----:B------:R-:W-:Y:S05]  /*11c0*/  BSYNC.RECONVERGENT B1 ;  /* 0x0000000000017941 */ /* 0x000fea0003800200 */
.L_x_32:
        /* <DEDUP_REMOVED lines=16> */
.L_x_36:
[----:B------:R-:W-:Y:S01]  /*12d0*/  FMUL.FTZ R9, R0, R7 ;  /* 0x0000000700097220 */ /* 0x000fe20000410000 */
[----:B------:R-:W-:-:S03]  /*12e0*/  FMUL.FTZ R2, R7, 0.5 ;  /* 0x3f00000007027820 */ /* 0x000fc60000410000 */
[----:B------:R-:W-:-:S04]  /*12f0*/  FFMA R0, -R9, R9, R0 ;  /* 0x0000000909007223 */ /* 0x000fc80000000100 */
[----:B------:R-:W-:-:S07]  /*1300*/  FFMA R9, R0, R2, R9 ;  /* 0x0000000200097223 */ /* 0x000fce0000000009 */
.L_x_37:
[----:B------:R-:W-:Y:S05]  /*1310*/  BSYNC.RECONVERGENT B1 ;  /* 0x0000000000017941 */ /* 0x000fea0003800200 */
.L_x_35:
[-C--:B------:R-:W-:Y:S01]  /*1320*/  FMUL R0, R9, R9.reuse ;  /* 0x0000000909007220 */ /* 0x080fe20000400000 */
[----:B------:R-:W-:Y:S01]  /*1330*/  FMUL R7, R6, 3 ;  /* 0x4040000006077820 */ /* 0x000fe20000400000 */
[----:B------:R-:W-:Y:S01]  /*1340*/  BSSY.RECONVERGENT B1, `(.L_x_38) ;  /* 0x0000011000017945 */ /* 0x000fe20003800200 */
[----:B------:R-:W-:Y:S01]  /*1350*/  FMUL R10, R5, 3 ;  /* 0x40400000050a7820 */ /* 0x000fe20000400000 */
[----:B------:R-:W-:Y:S01]  /*1360*/  FMUL R9, R0, R9 ;  /* 0x0000000900097220 */ /* 0x000fe20000400000 */
[----:B------:R-:W-:-:S03]  /*1370*/  FFMA R0, -R6, R7, R3 ;  /* 0x0000000706007223 */ /* 0x000fc60000000103 */
        /* <DEDUP_REMOVED lines=10> */
[----:B------:R-:W-:-:S07]  /*1420*/  MOV R2, 0x1440 ;  /* 0x0000144000027802 */ /* 0x000fce0000000f00 */
[----:B------:R-:W-:Y:S05]  /*1430*/  CALL.REL.NOINC `($__internal_1_$__cuda_sm3x_div_rn_noftz_f32_slowpath) ;  /* 0x0000000000d87944 */ /* 0x000fea0003c00000 */
[----:B------:R-:W-:-:S07]  /*1440*/  MOV R3, R0 ;  /* 0x0000000000037202 */ /* 0x000fce0000000f00 */
.L_x_39:
[----:B------:R-:W-:Y:S05]  /*1450*/  BSYNC.RECONVERGENT B1 ;  /* 0x0000000000017941 */ /* 0x000fea0003800200 */
.L_x_38:
[----:B------:R-:W0:Y:S01]  /*1460*/  MUFU.RCP R0, R9 ;  /* 0x0000000900007308 */ /* 0x000e220000001000 */
[----:B------:R-:W-:Y:S01]  /*1470*/  FFMA R5, -R5, R10, R8 ;  /* 0x0000000a05057223 */ /* 0x000fe20000000108 */
        /* <DEDUP_REMOVED lines=12> */
[----:B------:R-:W-:Y:S02]  /*1540*/  MOV R3, R9 ;  /* 0x0000000900037202 */ /* 0x000fe40000000f00 */
[----:B------:R-:W-:-:S07]  /*1550*/  MOV R2, 0x1570 ;  /* 0x0000157000027802 */ /* 0x000fce0000000f00 */
[----:B------:R-:W-:Y:S05]  /*1560*/  CALL.REL.NOINC `($__internal_1_$__cuda_sm3x_div_rn_noftz_f32_slowpath) ;  /* 0x00000000008c7944 */ /* 0x000fea0003c00000 */
.L_x_41:
[----:B------:R-:W-:Y:S05]  /*1570*/  BSYNC.RECONVERGENT B1 ;  /* 0x0000000000017941 */ /* 0x000fea0003800200 */
.L_x_40:
[----:B------:R-:W-:Y:S01]  /*1580*/  IADD3 R13, PT, PT, R13, 0x2, RZ ;  /* 0x000000020d0d7810 */ /* 0x000fe20007ffe0ff */
[----:B------:R-:W-:-:S03]  /*1590*/  FADD R0, R7, R0 ;  /* 0x0000000007007221 */ /* 0x000fc60000000000 */
[----:B------:R-:W-:Y:S01]  /*15a0*/  ISETP.NE.AND P0, PT, R13, 0x3e8, PT ;  /* 0x000003e80d00780c */ /* 0x000fe20003f05270 */
[----:B------:R-:W-:-:S12]  /*15b0*/  FMUL R6, R0, 0.25 ;  /* 0x3e80000000067820 */ /* 0x000fd80000400000 */
[----:B------:R-:W-:Y:S05]  /*15c0*/  @P0 BRA `(.L_x_42) ;  /* 0xffffffec00500947 */ /* 0x000fea000383ffff */
[----:B------:R-:W-:-:S07]  /*15d0*/  HFMA2 R0, -RZ, RZ, 0, 5.9604644775390625e-08 ;  /* 0x00000001ff007431 */ /* 0x000fce00000001ff */
.L_x_6:
[----:B------:R-:W-:Y:S05]  /*15e0*/  BSYNC.RECONVERGENT B0 ;  /* 0x0000000000007941 */ /* 0x000fea0003800200 */
.L_x_2:
[----:B------:R-:W0:Y:S02]  /*15f0*/  LDCU.64 UR6, c[0x0][0x380] ;  /* 0x00007000ff0677ac */ /* 0x000e240008000a00 */
[----:B0-----:R-:W-:-:S04]  /*1600*/  IADD3 R2, P0, PT, R4, UR6, RZ ;  /* 0x0000000604027c10 */ /* 0x001fc8000ff1e0ff */
[----:B------:R-:W-:-:S05]  /*1610*/  LEA.HI.X.SX32 R3, R4, UR7, 0x1, P0 ;  /* 0x0000000704037c11 */ /* 0x000fca00080f0eff */
[----:B------:R-:W-:Y:S01]  /*1620*/  STG.E.U8 desc[UR4][R2.64], R0 ;  /* 0x0000000002007986 */ /* 0x000fe2000c101104 */
[----:B------:R-:W-:Y:S05]  /*1630*/  EXIT ;  /* 0x000000000000794d */ /* 0x000fea0003800000 */
        .weak           $__internal_0_$__cuda_sm20_sqrt_rn_f32_slowpath
        .type           $__internal_0_$__cuda_sm20_sqrt_rn_f32_slowpath,@function
        .size           $__internal_0_$__cuda_sm20_sqrt_rn_f32_slowpath,($__internal_1_$__cuda_sm3x_div_rn_noftz_f32_slowpath - $__internal_0_$__cuda_sm20_sqrt_rn_f32_slowpath)
$__internal_0_$__cuda_sm20_sqrt_rn_f32_slowpath:
[----:B------:R-:W-:-:S13]  /*1640*/  LOP3.LUT P0, RZ, R0, 0x7fffffff, RZ, 0xc0, !PT ;  /* 0x7fffffff00ff7812 */ /* 0x000fda000780c0ff */
[----:B------:R-:W-:Y:S01]  /*1650*/  @!P0 MOV R2, R0 ;  /* 0x0000000000028202 */ /* 0x000fe20000000f00 */
[----:B------:R-:W-:Y:S06]  /*1660*/  @!P0 BRA `(.L_x_43) ;  /* 0x0000000000408947 */ /* 0x000fec0003800000 */
[----:B------:R-:W-:-:S13]  /*1670*/  FSETP.GEU.FTZ.AND P0, PT, R0, RZ, PT ;  /* 0x000000ff0000720b */ /* 0x000fda0003f1e000 */
[----:B------:R-:W-:Y:S01]  /*1680*/  @!P0 MOV R2, 0x7fffffff ;  /* 0x7fffffff00028802 */ /* 0x000fe20000000f00 */
[----:B------:R-:W-:Y:S06]  /*1690*/  @!P0 BRA `(.L_x_43) ;  /* 0x0000000000348947 */ /* 0x000fec0003800000 */
[----:B------:R-:W-:-:S13]  /*16a0*/  FSETP.GTU.FTZ.AND P0, PT, |R0|, +INF , PT ;  /* 0x7f8000000000780b */ /* 0x000fda0003f1c200 */
[----:B------:R-:W-:Y:S01]  /*16b0*/  @P0 FADD.FTZ R2, R0, 1 ;  /* 0x3f80000000020421 */ /* 0x000fe20000010000 */
[----:B------:R-:W-:Y:S06]  /*16c0*/  @P0 BRA `(.L_x_43) ;  /* 0x0000000000280947 */ /* 0x000fec0003800000 */
[----:B------:R-:W-:-:S13]  /*16d0*/  FSETP.NEU.FTZ.AND P0, PT, |R0|, +INF , PT ;  /* 0x7f8000000000780b */ /* 0x000fda0003f1d200 */
[----:B------:R-:W-:-:S04]  /*16e0*/  @P0 FFMA R7, R0, 1.84467440737095516160e+19, RZ ;  /* 0x5f80000000070823 */ /* 0x000fc800000000ff */
[----:B------:R-:W0:Y:S02]  /*16f0*/  @P0 MUFU.RSQ R2, R7 ;  /* 0x0000000700020308 */ /* 0x000e240000001400 */
[----:B0-----:R-:W-:Y:S01]  /*1700*/  @P0 FMUL.FTZ R10, R7, R2 ;  /* 0x00000002070a0220 */ /* 0x001fe20000410000 */
[----:B------:R-:W-:Y:S01]  /*1710*/  @P0 FMUL.FTZ R11, R2, 0.5 ;  /* 0x3f000000020b0820 */ /* 0x000fe20000410000 */
[----:B------:R-:W-:Y:S02]  /*1720*/  @!P0 MOV R2, R0 ;  /* 0x0000000000028202 */ /* 0x000fe40000000f00 */
[----:B------:R-:W-:-:S04]  /*1730*/  @P0 FADD.FTZ R9, -R10, -RZ ;  /* 0x800000ff0a090221 */ /* 0x000fc80000010100 */
[----:B------:R-:W-:-:S04]  /*1740*/  @P0 FFMA R9, R10, R9, R7 ;  /* 0x000000090a090223 */ /* 0x000fc80000000007 */
[----:B------:R-:W-:-:S04]  /*1750*/  @P0 FFMA R9, R9, R11, R10 ;  /* 0x0000000b09090223 */ /* 0x000fc8000000000a */
[----:B------:R-:W-:-:S07]  /*1760*/  @P0 FMUL.FTZ R2, R9, 2.3283064365386962891e-10 ;  /* 0x2f80000009020820 */ /* 0x000fce0000410000 */
.L_x_43:
[----:B------:R-:W-:Y:S01]  /*1770*/  MOV R10, R12 ;  /* 0x0000000c000a7202 */ /* 0x000fe20000000f00 */
[----:B------:R-:W-:-:S04]  /*1780*/  IMAD.MOV.U32 R11, RZ, RZ, 0x0 ;  /* 0x00000000ff0b7424 */ /* 0x000fc800078e00ff */
[----:B------:R-:W-:Y:S05]  /*1790*/  RET.REL.NODEC R10 `(_Z10kernel_gpuPciif) ;  /* 0xffffffe80a187950 */ /* 0x000fea0003c3ffff */
        .weak           $__internal_1_$__cuda_sm3x_div_rn_noftz_f32_slowpath
        .type           $__internal_1_$__cuda_sm3x_div_rn_noftz_f32_slowpath,@function
        .size           $__internal_1_$__cuda_sm3x_div_rn_noftz_f32_slowpath,(.L_x_57 - $__internal_1_$__cuda_sm3x_div_rn_noftz_f32_slowpath)
$__internal_1_$__cuda_sm3x_div_rn_noftz_f32_slowpath:
[----:B------:R-:W-:Y:S01]  /*17a0*/  SHF.R.U32.HI R11, RZ, 0x17, R3 ;  /* 0x00000017ff0b7819 */ /* 0x000fe20000011603 */
[----:B------:R-:W-:Y:S01]  /*17b0*/  BSSY.RECONVERGENT B2, `(.L_x_44) ;  /* 0x0000062000027945 */ /* 0x000fe20003800200 */
[----:B------:R-:W-:Y:S02]  /*17c0*/  SHF.R.U32.HI R12, RZ, 0x17, R0 ;  /* 0x00000017ff0c7819 */ /* 0x000fe40000011600 */
[----:B------:R-:W-:Y:S02]  /*17d0*/  LOP3.LUT R11, R11, 0xff, RZ, 0xc0, !PT ;  /* 0x000000ff0b0b7812 */ /* 0x000fe400078ec0ff */
[----:B------:R-:W-:Y:S02]  /*17e0*/  LOP3.LUT R16, R12, 0xff, RZ, 0xc0, !PT ;  /* 0x000000ff0c107812 */ /* 0x000fe400078ec0ff */
[----:B------:R-:W-:Y:S02]  /*17f0*/  IADD3 R15, PT, PT, R11, -0x1, RZ ;  /* 0xffffffff0b0f7810 */ /* 0x000fe40007ffe0ff */
[----:B------:R-:W-:-:S02]  /*1800*/  IADD3 R14, PT, PT, R16, -0x1, RZ ;  /* 0xffffffff100e7810 */ /* 0x000fc40007ffe0ff */
[----:B------:R-:W-:-:S04]  /*1810*/  ISETP.GT.U32.AND P0, PT, R15, 0xfd, PT ;  /* 0x000000fd0f00780c */ /* 0x000fc80003f04070 */
[----:B------:R-:W-:-:S13]  /*1820*/  ISETP.GT.U32.OR P0, PT, R14, 0xfd, P0 ;  /* 0x000000fd0e00780c */ /* 0x000fda0000704470 */
[----:B------:R-:W-:Y:S01]  /*1830*/  @!P0 MOV R12, RZ ;  /* 0x000000ff000c8202 */ /* 0x000fe20000000f00 */
[----:B------:R-:W-:Y:S06]  /*1840*/  @!P0 BRA `(.L_x_45) ;  /* 0x00000000005c8947 */ /* 0x000fec0003800000 */
[----:B------:R-:W-:Y:S02]  /*1850*/  FSETP.GTU.FTZ.AND P0, PT, |R0|, +INF , PT ;  /* 0x7f8000000000780b */ /* 0x000fe40003f1c200 */
[----:B------:R-:W-:-:S04]  /*1860*/  FSETP.GTU.FTZ.AND P1, PT, |R3|, +INF , PT ;  /* 0x7f8000000300780b */ /* 0x000fc80003f3c200 */
[----:B------:R-:W-:-:S13]  /*1870*/  PLOP3.LUT P0, PT, P0, P1, PT, 0xf8, 0x8f ;  /* 0x00000000008f781c */ /* 0x000fda0000703f70 */
[----:B------:R-:W-:Y:S05]  /*1880*/  @P0 BRA `(.L_x_46) ;  /* 0x00000004004c0947 */ /* 0x000fea0003800000 */
[----:B------:R-:W-:-:S13]  /*1890*/  LOP3.LUT P0, RZ, R3, 0x7fffffff, R0, 0xc8, !PT ;  /* 0x7fffffff03ff7812 */ /* 0x000fda000780c800 */
[----:B------:R-:W-:Y:S05]  /*18a0*/  @!P0 BRA `(.L_x_47) ;  /* 0x00000004003c8947 */ /* 0x000fea0003800000 */
[C---:B------:R-:W-:Y:S02]  /*18b0*/  FSETP.NEU.FTZ.AND P2, PT, |R0|.reuse, +INF , PT ;  /* 0x7f8000000000780b */ /* 0x040fe40003f5d200 */
[----:B------:R-:W-:Y:S02]  /*18c0*/  FSETP.NEU.FTZ.AND P1, PT, |R3|, +INF , PT ;  /* 0x7f8000000300780b */ /* 0x000fe40003f3d200 */
[----:B------:R-:W-:-:S11]  /*18d0*/  FSETP.NEU.FTZ.AND P0, PT, |R0|, +INF , PT ;  /* 0x7f8000000000780b */ /* 0x000fd60003f1d200 */
[----:B------:R-:W-:Y:S05]  /*18e0*/  @!P1 BRA !P2, `(.L_x_47) ;  /* 0x00000004002c9947 */ /* 0x000fea0005000000 */
[----:B------:R-:W-:-:S04]  /*18f0*/  LOP3.LUT P2, RZ, R0, 0x7fffffff, RZ, 0xc0, !PT ;  /* 0x7fffffff00ff7812 */ /* 0x000fc8000784c0ff */
[----:B------:R-:W-:-:S13]  /*1900*/  PLOP3.LUT P1, PT, P1, P2, PT, 0x2f, 0xf2 ;  /* 0x0000000000f2781c */ /* 0x000fda0000f24577 */
[----:B------:R-:W-:Y:S05]  /*1910*/  @P1 BRA `(.L_x_48) ;  /* 0x0000000400181947 */ /* 0x000fea0003800000 */
[----:B------:R-:W-:-:S04]  /*1920*/  LOP3.LUT P1, RZ, R3, 0x7fffffff, RZ, 0xc0, !PT ;  /* 0x7fffffff03ff7812 */ /* 0x000fc8000782c0ff */
[----:B------:R-:W-:-:S13]  /*1930*/  PLOP3.LUT P0, PT, P0, P1, PT, 0x2f, 0xf2 ;  /* 0x0000000000f2781c */ /* 0x000fda0000702577 */
[----:B------:R-:W-:Y:S05]  /*1940*/  @P0 BRA `(.L_x_49) ;  /* 0x0000000400000947 */ /* 0x000fea0003800000 */
[----:B------:R-:W-:Y:S02]  /*1950*/  ISETP.GE.AND P0, PT, R14, RZ, PT ;  /* 0x000000ff0e00720c */ /* 0x000fe40003f06270 */
[----:B------:R-:W-:-:S11]  /*1960*/  ISETP.GE.AND P1, PT, R15, RZ, PT ;  /* 0x000000ff0f00720c */ /* 0x000fd60003f26270 */
[----:B------:R-:W-:Y:S01]  /*1970*/  @P0 MOV R12, RZ ;  /* 0x000000ff000c0202 */ /* 0x000fe20000000f00 */
[----:B------:R-:W-:Y:S01]  /*1980*/  @!P0 FFMA R0, R0, 1.84467440737095516160e+19, RZ ;  /* 0x5f80000000008823 */ /* 0x000fe200000000ff */
[----:B------:R-:W-:Y:S01]  /*1990*/  @!P0 MOV R12, 0xffffffc0 ;  /* 0xffffffc0000c8802 */ /* 0x000fe20000000f00 */
[----:B------:R-:W-:-:S03]  /*19a0*/  @!P1 FFMA R3, R3, 1.84467440737095516160e+19, RZ ;  /* 0x5f80000003039823 */ /* 0x000fc600000000ff */
[----:B------:R-:W-:-:S07]  /*19b0*/  @!P1 IADD3 R12, PT, PT, R12, 0x40, RZ ;  /* 0x000000400c0c9810 */ /* 0x000fce0007ffe0ff */
.L_x_45:
[----:B------:R-:W-:Y:S01]  /*19c0*/  LEA R14, R11, 0xc0800000, 0x17 ;  /* 0xc08000000b0e7811 */ /* 0x000fe200078eb8ff */
[----:B------:R-:W-:Y:S03]  /*19d0*/  BSSY.RECONVERGENT B3, `(.L_x_50) ;  /* 0x0000036000037945 */ /* 0x000fe60003800200 */
[----:B------:R-:W-:Y:S01]  /*19e0*/  IADD3 R17, PT, PT, -R14, R3, RZ ;  /* 0x000000030e117210 */ /* 0x000fe20007ffe1ff */
[----:B------:R-:W-:-:S03]  /*19f0*/  VIADD R14, R16, 0xffffff81 ;  /* 0xffffff81100e7836 */ /* 0x000fc60000000000 */
[----:B------:R0:W1:Y:S01]  /*1a00*/  MUFU.RCP R3, R17 ;  /* 0x0000001100037308 */ /* 0x0000620000001000 */
[----:B------:R-:W-:Y:S01]  /*1a10*/  FADD.FTZ R15, -R17, -RZ ;  /* 0x800000ff110f7221 */ /* 0x000fe20000010100 */
[C---:B------:R-:W-:Y:S01]  /*1a20*/  IMAD R0, R14.reuse, -0x800000, R0 ;  /* 0xff8000000e007824 */ /* 0x040fe200078e0200 */
[----:B0-----:R-:W-:-:S04]  /*1a30*/  IADD3 R17, PT, PT, R14, 0x7f, -R11 ;  /* 0x0000007f0e117810 */ /* 0x001fc80007ffe80b */
[----:B------:R-:W-:Y:S01]  /*1a40*/  IADD3 R17, PT, PT, R17, R12, RZ ;  /* 0x0000000c11117210 */ /* 0x000fe20007ffe0ff */
[----:B-1----:R-:W-:-:S04]  /*1a50*/  FFMA R16, R3, R15, 1 ;  /* 0x3f80000003107423 */ /* 0x002fc8000000000f */
[----:B------:R-:W-:-:S04]  /*1a60*/  FFMA R3, R3, R16, R3 ;  /* 0x0000001003037223 */ /* 0x000fc80000000003 */
[----:B------:R-:W-:-:S04]  /*1a70*/  FFMA R16, R0, R3, RZ ;  /* 0x0000000300107223 */ /* 0x000fc800000000ff */
[----:B------:R-:W-:-:S04]  /*1a80*/  FFMA R18, R15, R16, R0 ;  /* 0x000000100f127223 */ /* 0x000fc80000000000 */
[----:B------:R-:W-:-:S04]  /*1a90*/  FFMA R16, R3, R18, R16 ;  /* 0x0000001203107223 */ /* 0x000fc80000000010 */
[----:B------:R-:W-:-:S04]  /*1aa0*/  FFMA R15, R15, R16, R0 ;  /* 0x000000100f0f7223 */ /* 0x000fc80000000000 */
[----:B------:R-:W-:-:S05]  /*1ab0*/  FFMA R0, R3, R15, R16 ;  /* 0x0000000f03007223 */ /* 0x000fca0000000010 */
[----:B------:R-:W-:-:S04]  /*1ac0*/  SHF.R.U32.HI R11, RZ, 0x17, R0 ;  /* 0x00000017ff0b7819 */ /* 0x000fc80000011600 */
[----:B------:R-:W-:-:S04]  /*1ad0*/  LOP3.LUT R11, R11, 0xff, RZ, 0xc0, !PT ;  /* 0x000000ff0b0b7812 */ /* 0x000fc800078ec0ff */
[----:B------:R-:W-:-:S04]  /*1ae0*/  IADD3 R14, PT, PT, R11, R17, RZ ;  /* 0x000000110b0e7210 */ /* 0x000fc80007ffe0ff */
[----:B------:R-:W-:-:S04]  /*1af0*/  IADD3 R11, PT, PT, R14, -0x1, RZ ;  /* 0xffffffff0e0b7810 */ /* 0x000fc80007ffe0ff */
[----:B------:R-:W-:-:S13]  /*1b00*/  ISETP.GE.U32.AND P0, PT, R11, 0xfe, PT ;  /* 0x000000fe0b00780c */ /* 0x000fda0003f06070 */
[----:B------:R-:W-:Y:S05]  /*1b10*/  @!P0 BRA `(.L_x_51) ;  /* 0x0000000000808947 */ /* 0x000fea0003800000 */
[----:B------:R-:W-:-:S13]  /*1b20*/  ISETP.GT.AND P0, PT, R14, 0xfe, PT ;  /* 0x000000fe0e00780c */ /* 0x000fda0003f04270 */
[----:B------:R-:W-:Y:S05]  /*1b30*/  @P0 BRA `(.L_x_52) ;  /* 0x00000000006c0947 */ /* 0x000fea0003800000 */
[----:B------:R-:W-:-:S13]  /*1b40*/  ISETP.GE.AND P0, PT, R14, 0x1, PT ;  /* 0x000000010e00780c */ /* 0x000fda0003f06270 */
[----:B------:R-:W-:Y:S05]  /*1b50*/  @P0 BRA `(.L_x_53) ;  /* 0x0000000000740947 */ /* 0x000fea0003800000 */
[----:B------:R-:W-:Y:S02]  /*1b60*/  ISETP.GE.AND P0, PT, R14, -0x18, PT ;  /* 0xffffffe80e00780c */ /* 0x000fe40003f06270 */
[----:B------:R-:W-:-:S11]  /*1b70*/  LOP3.LUT R0, R0, 0x80000000, RZ, 0xc0, !PT ;  /* 0x8000000000007812 */ /* 0x000fd600078ec0ff */
[----:B------:R-:W-:Y:S05]  /*1b80*/  @!P0 BRA `(.L_x_53) ;  /* 0x0000000000688947 */ /* 0x000fea0003800000 */
[-CC-:B------:R-:W-:Y:S01]  /*1b90*/  FFMA.RZ R11, R3, R15.reuse, R16.reuse ;  /* 0x0000000f030b7223 */ /* 0x180fe2000000c010 */
[C---:B------:R-:W-:Y:S02]  /*1ba0*/  ISETP.NE.AND P2, PT, R14.reuse, RZ, PT ;  /* 0x000000ff0e00720c */ /* 0x040fe40003f45270 */
[C---:B------:R-:W-:Y:S02]  /*1bb0*/  ISETP.NE.AND P1, PT, R14.reuse, RZ, PT ;  /* 0x000000ff0e00720c */ /* 0x040fe40003f25270 */
[----:B------:R-:W-:Y:S01]  /*1bc0*/  LOP3.LUT R12, R11, 0x7fffff, RZ, 0xc0, !PT ;  /* 0x007fffff0b0c7812 */ /* 0x000fe200078ec0ff */
[CCC-:B------:R-:W-:Y:S01]  /*1bd0*/  FFMA.RP R11, R3.reuse, R15.reuse, R16.reuse ;  /* 0x0000000f030b7223 */ /* 0x1c0fe20000008010 */
[----:B------:R-:W-:Y:S01]  /*1be0*/  FFMA.RM R16, R3, R15, R16 ;  /* 0x0000000f03107223 */ /* 0x000fe20000004010 */
[----:B------:R-:W-:Y:S02]  /*1bf0*/  IADD3 R3, PT, PT, R14, 0x20, RZ ;  /* 0x000000200e037810 */ /* 0x000fe40007ffe0ff */
[----:B------:R-:W-:-:S02]  /*1c00*/  LOP3.LUT R12, R12, 0x800000, RZ, 0xfc, !PT ;  /* 0x008000000c0c7812 */ /* 0x000fc400078efcff */
[----:B------:R-:W-:Y:S02]  /*1c10*/  IADD3 R14, PT, PT, -R14, RZ, RZ ;  /* 0x000000ff0e0e7210 */ /* 0x000fe40007ffe1ff */
[----:B------:R-:W-:Y:S02]  /*1c20*/  SHF.L.U32 R3, R12, R3, RZ ;  /* 0x000000030c037219 */ /* 0x000fe400000006ff */
[----:B------:R-:W-:Y:S02]  /*1c30*/  FSETP.NEU.FTZ.AND P0, PT, R11, R16, PT ;  /* 0x000000100b00720b */ /* 0x000fe40003f1d000 */
[----:B------:R-:W-:Y:S02]  /*1c40*/  SEL R11, R14, RZ, P2 ;  /* 0x000000ff0e0b7207 */ /* 0x000fe40001000000 */
[----:B------:R-:W-:Y:S02]  /*1c50*/  ISETP.NE.AND P1, PT, R3, RZ, P1 ;  /* 0x000000ff0300720c */ /* 0x000fe40000f25270 */
[----:B------:R-:W-:-:S02]  /*1c60*/  SHF.R.U32.HI R11, RZ, R11, R12 ;  /* 0x0000000bff0b7219 */ /* 0x000fc4000001160c */
[----:B------:R-:W-:Y:S02]  /*1c70*/  PLOP3.LUT P0, PT, P0, P1, PT, 0xf8, 0x8f ;  /* 0x00000000008f781c */ /* 0x000fe40000703f70 */
[----:B------:R-:W-:Y:S02]  /*1c80*/  SHF.R.U32.HI R12, RZ, 0x1, R11 ;  /* 0x00000001ff0c7819 */ /* 0x000fe4000001160b */
[----:B------:R-:W-:-:S04]  /*1c90*/  SEL R3, RZ, 0x1, !P0 ;  /* 0x00000001ff037807 */ /* 0x000fc80004000000 */
[----:B------:R-:W-:-:S04]  /*1ca0*/  LOP3.LUT R14, R3, 0x1, R12, 0xf8, !PT ;  /* 0x00000001030e7812 */ /* 0x000fc800078ef80c */
[----:B------:R-:W-:-:S04]  /*1cb0*/  LOP3.LUT R11, R14, R11, RZ, 0xc0, !PT ;  /* 0x0000000b0e0b7212 */ /* 0x000fc800078ec0ff */
[----:B------:R-:W-:-:S04]  /*1cc0*/  IADD3 R11, PT, PT, R12, R11, RZ ;  /* 0x0000000b0c0b7210 */ /* 0x000fc80007ffe0ff */
[----:B------:R-:W-:Y:S01]  /*1cd0*/  LOP3.LUT R0, R11, R0, RZ, 0xfc, !PT ;  /* 0x000000000b007212 */ /* 0x000fe200078efcff */
[----:B------:R-:W-:Y:S06]  /*1ce0*/  BRA `(.L_x_53) ;  /* 0x0000000000107947 */ /* 0x000fec0003800000 */
.L_x_52:
[----:B------:R-:W-:-:S04]  /*1cf0*/  LOP3.LUT R0, R0, 0x80000000, RZ, 0xc0, !PT ;  /* 0x8000000000007812 */ /* 0x000fc800078ec0ff */
[----:B------:R-:W-:Y:S01]  /*1d00*/  LOP3.LUT R0, R0, 0x7f800000, RZ, 0xfc, !PT ;  /* 0x7f80000000007812 */ /* 0x000fe200078efcff */
[----:B------:R-:W-:Y:S06]  /*1d10*/  BRA `(.L_x_53) ;  /* 0x0000000000047947 */ /* 0x000fec0003800000 */
.L_x_51:
[----:B------:R-:W-:-:S07]  /*1d20*/  LEA R0, R17, R0, 0x17 ;  /* 0x0000000011007211 */ /* 0x000fce00078eb8ff */
.L_x_53:
[----:B------:R-:W-:Y:S05]  /*1d30*/  BSYNC.RECONVERGENT B3 ;  /* 0x0000000000037941 */ /* 0x000fea0003800200 */
.L_x_50:
[----:B------:R-:W-:Y:S05]  /*1d40*/  BRA `(.L_x_54) ;  /* 0x0000000000207947 */ /* 0x000fea0003800000 */
.L_x_49:
[----:B------:R-:W-:-:S04]  /*1d50*/  LOP3.LUT R0, R3, 0x80000000, R0, 0x48, !PT ;  /* 0x8000000003007812 */ /* 0x000fc800078e4800 */
[----:B------:R-:W-:Y:S01]  /*1d60*/  LOP3.LUT R0, R0, 0x7f800000, RZ, 0xfc, !PT ;  /* 0x7f80000000007812 */ /* 0x000fe200078efcff */
[----:B------:R-:W-:Y:S06]  /*1d70*/  BRA `(.L_x_54) ;  /* 0x0000000000147947 */ /* 0x000fec0003800000 */
.L_x_48:
[----:B------:R-:W-:Y:S01]  /*1d80*/  LOP3.LUT R0, R3, 0x80000000, R0, 0x48, !PT ;  /* 0x8000000003007812 */ /* 0x000fe200078e4800 */
[----:B------:R-:W-:Y:S06]  /*1d90*/  BRA `(.L_x_54) ;  /* 0x00000000000c7947 */ /* 0x000fec0003800000 */
.L_x_47:
[----:B------:R-:W0:Y:S01]  /*1da0*/  MUFU.RSQ R0, -QNAN ;  /* 0xffc0000000007908 */ /* 0x000e220000001400 */
[----:B------:R-:W-:Y:S05]  /*1db0*/  BRA `(.L_x_54) ;  /* 0x0000000000047947 */ /* 0x000fea0003800000 */
.L_x_46:
[----:B------:R-:W-:-:S07]  /*1dc0*/  FADD.FTZ R0, R0, R3 ;  /* 0x0000000300007221 */ /* 0x000fce0000010000 */
.L_x_54:
[----:B------:R-:W-:Y:S05]  /*1dd0*/  BSYNC.RECONVERGENT B2 ;  /* 0x0000000000027941 */ /* 0x000fea0003800200 */
.L_x_44:
[----:B------:R-:W-:-:S04]  /*1de0*/  HFMA2 R3, -RZ, RZ, 0, 0 ;  /* 0x00000000ff037431 */ /* 0x000fc800000001ff */
[----:B0-----:R-:W-:Y:S05]  /*1df0*/  RET.REL.NODEC R2 `(_Z10kernel_gpuPciif) ;  /* 0xffffffe002807950 */ /* 0x001fea0003c3ffff */
.L_x_55:
[----:B------:R-:W-:-:S00]  /*1e00*/  BRA `(.L_x_55) ;  /* 0xfffffffc00fc7947 */ /* 0x000fc0000383ffff */
[----:B------:R-:W-:-:S00]  /*1e10*/  NOP ;  /* 0x0000000000007918 */ /* 0x000fc00000000000 */
        /* <DEDUP_REMOVED lines=14> */
.L_x_57:


//--------------------- .nv.shared.reserved.0     --------------------------
	.section	.nv.shared.reserved.0,"aw",@nobits
	.weak		__nv_reservedSMEM_offset_0_alias
	.size		__nv_reservedSMEM_offset_0_alias, 0, 64
	.other		__nv_reservedSMEM_offset_0_alias,@"STO_CUDA_RESERVED_SHARED STV_DEFAULT"
__nv_reservedSMEM_offset_0_alias:
	.zero		0
	.zero		64


//--------------------- .nv.constant0._Z10kernel_gpuPciif --------------------------
	.section	.nv.constant0._Z10kernel_gpuPciif,"a",@progbits
	.sectionflags	@""
	.align	4
.nv.constant0._Z10kernel_gpuPciif:
	.zero		916


//--------------------- SYMBOLS --------------------------

	.type		.nv.reservedSmem.offset0,@object
	.size		.nv.reservedSmem.offset0,0x4
